//
// Generated by NVIDIA NVVM Compiler
//
// Compiler Build ID: CL-36424714
// Cuda compilation tools, release 13.0, V13.0.88
// Based on NVVM 20.0.0
//

.version 9.0
.target sm_100
.address_size 64

	// .globl	_Z3addPiS_S_

.visible .entry _Z3addPiS_S_(
	.param .u64 .ptr .align 1 _Z3addPiS_S__param_0,
	.param .u64 .ptr .align 1 _Z3addPiS_S__param_1,
	.param .u64 .ptr .align 1 _Z3addPiS_S__param_2
)
{
	.reg .pred 	%p<3>;
	.reg .b32 	%r<13>;
	.reg .b64 	%rd<11>;

	ld.param.u64 	%rd4, [_Z3addPiS_S__param_0];
	ld.param.u64 	%rd5, [_Z3addPiS_S__param_1];
	ld.param.u64 	%rd6, [_Z3addPiS_S__param_2];
	mov.u32 	%r6, %tid.x;
	mov.u32 	%r7, %ctaid.x;
	mov.u32 	%r1, %ntid.x;
	mad.lo.s32 	%r12, %r7, %r1, %r6;
	setp.gt.s32 	%p1, %r12, 262143;
	@%p1 bra 	$L__BB0_3;
	mov.u32 	%r8, %nctaid.x;
	mul.lo.s32 	%r3, %r1, %r8;
	cvta.to.global.u64 	%rd1, %rd4;
	cvta.to.global.u64 	%rd2, %rd5;
	cvta.to.global.u64 	%rd3, %rd6;
$L__BB0_2:
	mul.wide.s32 	%rd7, %r12, 4;
	add.s64 	%rd8, %rd1, %rd7;
	ld.global.u32 	%r9, [%rd8];
	add.s64 	%rd9, %rd2, %rd7;
	ld.global.u32 	%r10, [%rd9];
	add.s32 	%r11, %r10, %r9;
	add.s64 	%rd10, %rd3, %rd7;
	st.global.u32 	[%rd10], %r11;
	add.s32 	%r12, %r12, %r3;
	setp.lt.s32 	%p2, %r12, 262144;
	@%p2 bra 	$L__BB0_2;
$L__BB0_3:
	ret;

}


// ===== COMPILED SASS (sm_100) =====

	.target	sm_100

	.elftype	@"ET_EXEC"


//--------------------- .note.nv.tkinfo           --------------------------
	.section	.note.nv.tkinfo,"",@"SHT_NOTE"
	.sectionflags	@"SHF_NOTE_NV_TKINFO"
	.tkinfo
        /*0018*/ 	.word	0x00000002
        /*0030*/ 	.string	""
        /*0030*/ 	.string	"ptxas"
        /*0030*/ 	.string	"Cuda compilation tools, release 13.0, V13.0.88"
        /*0030*/ 	.string	"Build cuda_13.0.r13.0/compiler.36424714_0"
        /*0030*/ 	.string	"-arch sm_100 -m 64 "



//--------------------- .note.nv.cuinfo           --------------------------
	.section	.note.nv.cuinfo,"",@"SHT_NOTE"
	.sectionflags	@"SHF_NOTE_NV_CUINFO"
        /*0018*/ 	.short	0x0002
        /*001a*/ 	.short	0x0064
        /*001c*/ 	.short	0x0082
	.zero		2


//--------------------- .nv.info                  --------------------------
	.section	.nv.info,"",@"SHT_CUDA_INFO"
	.align	4


	//----- nvinfo : EIATTR_REGCOUNT
	.align		4
        /*0000*/ 	.byte	0x04, 0x2f
        /*0002*/ 	.short	(.L_1 - .L_0)
	.align		4
.L_0:
        /*0004*/ 	.word	index@(_Z3addPiS_S_)
        /*0008*/ 	.word	0x00000014


	//----- nvinfo : EIATTR_FRAME_SIZE
	.align		4
.L_1:
        /*000c*/ 	.byte	0x04, 0x11
        /*000e*/ 	.short	(.L_3 - .L_2)
	.align		4
.L_2:
        /*0010*/ 	.word	index@(_Z3addPiS_S_)
        /*0014*/ 	.word	0x00000000


	//----- nvinfo : EIATTR_MIN_STACK_SIZE
	.align		4
.L_3:
        /*0018*/ 	.byte	0x04, 0x12
        /*001a*/ 	.short	(.L_5 - .L_4)
	.align		4
.L_4:
        /*001c*/ 	.word	index@(_Z3addPiS_S_)
        /*0020*/ 	.word	0x00000000
.L_5:


//--------------------- .nv.compat                --------------------------
	.section	.nv.compat,"",@"SHT_CUDA_COMPAT_INFO"
	.align	4
        /*0000*/ 	.byte	0x02, 0x09, 0x00, 0x00, 0x02, 0x02, 0x01, 0x00, 0x02, 0x05, 0x05, 0x00, 0x03, 0x07, 0x01, 0x01
        /*0010*/ 	.byte	0x02, 0x03, 0x00, 0x00, 0x02, 0x06, 0x01, 0x00, 0x04, 0x0b, 0x08, 0x00, 0x09, 0x00, 0x00, 0x00
        /*0020*/ 	.byte	0x00, 0x00, 0x00, 0x00


//--------------------- .nv.info._Z3addPiS_S_     --------------------------
	.section	.nv.info._Z3addPiS_S_,"",@"SHT_CUDA_INFO"
	.sectionflags	@""
	.align	4


	//----- nvinfo : EIATTR_CUDA_API_VERSION
	.align		4
        /*0000*/ 	.byte	0x04, 0x37
        /*0002*/ 	.short	(.L_7 - .L_6)
.L_6:
        /*0004*/ 	.word	0x00000082


	//----- nvinfo : EIATTR_KPARAM_INFO
	.align		4
.L_7:
        /*0008*/ 	.byte	0x04, 0x17
        /*000a*/ 	.short	(.L_9 - .L_8)
.L_8:
        /*000c*/ 	.word	0x00000000
        /*0010*/ 	.short	0x0002
        /*0012*/ 	.short	0x0010
        /*0014*/ 	.byte	0x00, 0xf5, 0x21, 0x00


	//----- nvinfo : EIATTR_KPARAM_INFO
	.align		4
.L_9:
        /*0018*/ 	.byte	0x04, 0x17
        /*001a*/ 	.short	(.L_11 - .L_10)
.L_10:
        /*001c*/ 	.word	0x00000000
        /*0020*/ 	.short	0x0001
        /*0022*/ 	.short	0x0008
        /*0024*/ 	.byte	0x00, 0xf5, 0x21, 0x00


	//----- nvinfo : EIATTR_KPARAM_INFO
	.align		4
.L_11:
        /*0028*/ 	.byte	0x04, 0x17
        /*002a*/ 	.short	(.L_13 - .L_12)
.L_12:
        /*002c*/ 	.word	0x00000000
        /*0030*/ 	.short	0x0000
        /*0032*/ 	.short	0x0000
        /*0034*/ 	.byte	0x00, 0xf5, 0x21, 0x00


	//----- nvinfo : EIATTR_SPARSE_MMA_MASK
	.align		4
.L_13:
        /*0038*/ 	.byte	0x03, 0x50
        /*003a*/ 	.short	0x0000


	//----- nvinfo : EIATTR_MAXREG_COUNT
	.align		4
        /*003c*/ 	.byte	0x03, 0x1b
        /*003e*/ 	.short	0x00ff


	//----- nvinfo : EIATTR_MERCURY_ISA_VERSION
	.align		4
        /*0040*/ 	.byte	0x03, 0x5f
        /*0042*/ 	.short	0x0101


	//----- nvinfo : EIATTR_VRC_CTA_INIT_COUNT
	.align		4
        /*0044*/ 	.byte	0x02, 0x4a
	.zero		1
	.zero		1


	//----- nvinfo : EIATTR_EXIT_INSTR_OFFSETS
	.align		4
        /*0048*/ 	.byte	0x04, 0x1c
        /*004a*/ 	.short	(.L_15 - .L_14)


	//   ....[0]....
.L_14:
        /*004c*/ 	.word	0x00000060


	//   ....[1]....
        /*0050*/ 	.word	0x00000170


	//----- nvinfo : EIATTR_CRS_STACK_SIZE
	.align		4
.L_15:
        /*0054*/ 	.byte	0x04, 0x1e
        /*0056*/ 	.short	(.L_17 - .L_16)
.L_16:
        /*0058*/ 	.word	0x00000000


	//----- nvinfo : EIATTR_CBANK_PARAM_SIZE
	.align		4
.L_17:
        /*005c*/ 	.byte	0x03, 0x19
        /*005e*/ 	.short	0x0018


	//----- nvinfo : EIATTR_PARAM_CBANK
	.align		4
        /*0060*/ 	.byte	0x04, 0x0a
        /*0062*/ 	.short	(.L_19 - .L_18)
	.align		4
.L_18:
        /*0064*/ 	.word	index@(.nv.constant0._Z3addPiS_S_)
        /*0068*/ 	.short	0x0380
        /*006a*/ 	.short	0x0018


	//----- nvinfo : EIATTR_SW_WAR
	.align		4
.L_19:
        /*006c*/ 	.byte	0x04, 0x36
        /*006e*/ 	.short	(.L_21 - .L_20)
.L_20:
        /*0070*/ 	.word	0x00000008
.L_21:


//--------------------- .nv.callgraph             --------------------------
	.section	.nv.callgraph,"",@"SHT_CUDA_CALLGRAPH"
	.align	4
	.sectionentsize	8
	.align		4
        /*0000*/ 	.word	0x00000000
	.align		4
        /*0004*/ 	.word	0xffffffff
	.align		4
        /*0008*/ 	.word	0x00000000
	.align		4
        /*000c*/ 	.word	0xfffffffe
	.align		4
        /*0010*/ 	.word	0x00000000
	.align		4
        /*0014*/ 	.word	0xfffffffd
	.align		4
        /*0018*/ 	.word	0x00000000
	.align		4
        /*001c*/ 	.word	0xfffffffc


//--------------------- .text._Z3addPiS_S_        --------------------------
	.section	.text._Z3addPiS_S_,"ax",@progbits
	.align	128
        .global         _Z3addPiS_S_
        .type           _Z3addPiS_S_,@function
        .size           _Z3addPiS_S_,(.L_x_2 - _Z3addPiS_S_)
        .other          _Z3addPiS_S_,@"STO_CUDA_ENTRY STV_DEFAULT"
_Z3addPiS_S_:
.text._Z3addPiS_S_:
[----:B------:R-:W-:Y:S01]  /*0000*/  LDC R1, c[0x0][0x37c] ;  /* 0x0000df00ff017b82 */ /* 0x000fe20000000800 */
[----:B------:R-:W0:Y:S07]  /*0010*/  S2R R0, SR_TID.X ;  /* 0x0000000000007919 */ /* 0x000e2e0000002100 */
[----:B------:R-:W0:Y:S08]  /*0020*/  S2UR UR4, SR_CTAID.X ;  /* 0x00000000000479c3 */ /* 0x000e300000002500 */
[----:B------:R-:W0:Y:S02]  /*0030*/  LDC R15, c[0x0][0x360] ;  /* 0x0000d800ff0f7b82 */ /* 0x000e240000000800 */
[----:B0-----:R-:W-:-:S05]  /*0040*/  IMAD R0, R15, UR4, R0 ;  /* 0x000000040f007c24 */ /* 0x001fca000f8e0200 */
[----:B------:R-:W-:-:S13]  /*0050*/  ISETP.GT.AND P0, PT, R0, 0x3ffff, PT ;  /* 0x0003ffff0000780c */ /* 0x000fda0003f04270 */
[----:B------:R-:W-:Y:S05]  /*0060*/  @P0 EXIT ;  /* 0x000000000000094d */ /* 0x000fea0003800000 */
[----:B------:R-:W0:Y:S01]  /*0070*/  LDC.64 R12, c[0x0][0x390] ;  /* 0x0000e400ff0c7b82 */ /* 0x000e220000000a00 */
[----:B------:R-:W1:Y:S01]  /*0080*/  LDCU UR4, c[0x0][0x370] ;  /* 0x00006e00ff0477ac */ /* 0x000e620008000800 */
[----:B------:R-:W2:Y:S06]  /*0090*/  LDCU.64 UR6, c[0x0][0x358] ;  /* 0x00006b00ff0677ac */ /* 0x000eac0008000a00 */
[----:B------:R-:W3:Y:S08]  /*00a0*/  LDC.64 R8, c[0x0][0x380] ;  /* 0x0000e000ff087b82 */ /* 0x000ef00000000a00 */
[----:B------:R-:W4:Y:S01]  /*00b0*/  LDC.64 R10, c[0x0][0x388] ;  /* 0x0000e200ff0a7b82 */ /* 0x000f220000000a00 */
[----:B-1----:R-:W-:-:S07]  /*00c0*/  IMAD R15, R15, UR4, RZ ;  /* 0x000000040f0f7c24 */ /* 0x002fce000f8e02ff */
.L_x_0:
[----:B---3--:R-:W-:-:S04]  /*00d0*/  IMAD.WIDE R2, R0, 0x4, R8 ;  /* 0x0000000400027825 */ /* 0x008fc800078e0208 */
[C---:B----4-:R-:W-:Y:S02]  /*00e0*/  IMAD.WIDE R4, R0.reuse, 0x4, R10 ;  /* 0x0000000400047825 */ /* 0x050fe400078e020a */
[----:B--2---:R-:W2:Y:S04]  /*00f0*/  LDG.E R2, desc[UR6][R2.64] ;  /* 0x0000000602027981 */ /* 0x004ea8000c1e1900 */
[----:B------:R-:W2:Y:S01]  /*0100*/  LDG.E R5, desc[UR6][R4.64] ;  /* 0x0000000604057981 */ /* 0x000ea2000c1e1900 */
[----:B01----:R-:W-:Y:S01]  /*0110*/  IMAD.WIDE R6, R0, 0x4, R12 ;  /* 0x0000000400067825 */ /* 0x003fe200078e020c */
[----:B------:R-:W-:-:S04]  /*0120*/  IADD3 R0, PT, PT, R15, R0, RZ ;  /* 0x000000000f007210 */ /* 0x000fc80007ffe0ff */
[----:B------:R-:W-:Y:S02]  /*0130*/  ISETP.GE.AND P0, PT, R0, 0x40000, PT ;  /* 0x000400000000780c */ /* 0x000fe40003f06270 */
[----:B--2---:R-:W-:-:S05]  /*0140*/  IADD3 R17, PT, PT, R2, R5, RZ ;  /* 0x0000000502117210 */ /* 0x004fca0007ffe0ff */
[----:B------:R1:W-:Y:S06]  /*0150*/  STG.E desc[UR6][R6.64], R17 ;  /* 0x0000001106007986 */ /* 0x0003ec000c101906 */
[----:B------:R-:W-:Y:S05]  /*0160*/  @!P0 BRA `(.L_x_0) ;  /* 0xfffffffc00d88947 */ /* 0x000fea000383ffff */
[----:B------:R-:W-:Y:S05]  /*0170*/  EXIT ;  /* 0x000000000000794d */ /* 0x000fea0003800000 */
.L_x_1:
[----:B------:R-:W-:-:S00]  /*0180*/  BRA `(.L_x_1) ;  /* 0xfffffffc00fc7947 */ /* 0x000fc0000383ffff */
[----:B------:R-:W-:-:S00]  /*0190*/  NOP ;  /* 0x0000000000007918 */ /* 0x000fc00000000000 */
        /* <DEDUP_REMOVED lines=14> */
.L_x_2:


//--------------------- .nv.shared.reserved.0     --------------------------
	.section	.nv.shared.reserved.0,"aw",@nobits
	.weak		__nv_reservedSMEM_offset_0_alias
	.size		__nv_reservedSMEM_offset_0_alias, 0, 64
	.other		__nv_reservedSMEM_offset_0_alias,@"STO_CUDA_RESERVED_SHARED STV_DEFAULT"
__nv_reservedSMEM_offset_0_alias:
	.zero		0
	.zero		64


//--------------------- .nv.constant0._Z3addPiS_S_ --------------------------
	.section	.nv.constant0._Z3addPiS_S_,"a",@progbits
	.sectionflags	@""
	.align	4
.nv.constant0._Z3addPiS_S_:
	.zero		920


//--------------------- SYMBOLS --------------------------

	.type		.nv.reservedSmem.offset0,@object
	.size		.nv.reservedSmem.offset0,0x4
